//
// Generated by NVIDIA NVVM Compiler
//
// Compiler Build ID: CL-36424714
// Cuda compilation tools, release 13.0, V13.0.88
// Based on NVVM 20.0.0
//

.version 9.0
.target sm_100
.address_size 64

	// .globl	_Z12insertKernelP8SlabListPiS1_iS0_S0_
.extern .func  (.param .b32 func_retval0) vprintf
(
	.param .b64 vprintf_param_0,
	.param .b64 vprintf_param_1
)
;
.extern .func  (.param .b64 func_retval0) malloc
(
	.param .b64 malloc_param_0
)
;
.global .align 1 .b8 $str[18] = {73, 78, 83, 73, 68, 69, 75, 69, 82, 78, 69, 76, 33, 33, 33, 33, 10};
.global .align 1 .b8 $str$1[22] = {107, 101, 121, 45, 45, 45, 62, 37, 100, 9, 86, 97, 108, 45, 45, 45, 45, 62, 37, 100, 10};
.global .align 1 .b8 $str$2[9] = {104, 101, 114, 101, 33, 33, 33, 10};

.visible .entry _Z12insertKernelP8SlabListPiS1_iS0_S0_(
	.param .u64 .ptr .align 1 _Z12insertKernelP8SlabListPiS1_iS0_S0__param_0,
	.param .u64 .ptr .align 1 _Z12insertKernelP8SlabListPiS1_iS0_S0__param_1,
	.param .u64 .ptr .align 1 _Z12insertKernelP8SlabListPiS1_iS0_S0__param_2,
	.param .u32 _Z12insertKernelP8SlabListPiS1_iS0_S0__param_3,
	.param .u64 .ptr .align 1 _Z12insertKernelP8SlabListPiS1_iS0_S0__param_4,
	.param .u64 .ptr .align 1 _Z12insertKernelP8SlabListPiS1_iS0_S0__param_5
)
{
	.local .align 8 .b8 	__local_depot0[8];
	.reg .b64 	%SP;
	.reg .b64 	%SPL;
	.reg .pred 	%p<10>;
	.reg .b16 	%rs<4>;
	.reg .b32 	%r<72>;
	.reg .b64 	%rd<68>;

	mov.u64 	%SPL, __local_depot0;
	cvta.local.u64 	%SP, %SPL;
	ld.param.u64 	%rd24, [_Z12insertKernelP8SlabListPiS1_iS0_S0__param_1];
	ld.param.u64 	%rd25, [_Z12insertKernelP8SlabListPiS1_iS0_S0__param_2];
	ld.param.u32 	%r5, [_Z12insertKernelP8SlabListPiS1_iS0_S0__param_3];
	ld.param.u64 	%rd26, [_Z12insertKernelP8SlabListPiS1_iS0_S0__param_4];
	cvta.to.global.u64 	%rd1, %rd25;
	cvta.to.global.u64 	%rd2, %rd24;
	cvta.to.global.u64 	%rd61, %rd26;
	add.u64 	%rd27, %SP, 0;
	add.u64 	%rd4, %SPL, 0;
	mov.u64 	%rd28, $str;
	cvta.global.u64 	%rd29, %rd28;
	{ // callseq 0, 0
	.param .b64 param0;
	st.param.b64 	[param0], %rd29;
	.param .b64 param1;
	st.param.b64 	[param1], 0;
	.param .b32 retval0;
	call.uni (retval0), 
	vprintf, 
	(
	param0, 
	param1
	);
	ld.param.b32 	%r6, [retval0];
	} // callseq 0
	mov.u32 	%r8, %ctaid.x;
	mov.u32 	%r9, %ntid.x;
	mul.lo.s32 	%r10, %r8, %r9;
	mov.u32 	%r11, %tid.x;
	neg.s32 	%r12, %r11;
	setp.ne.s32 	%p1, %r10, %r12;
	@%p1 bra 	$L__BB0_14;
	shr.s32 	%r13, %r5, 31;
	shr.u32 	%r14, %r13, 30;
	add.s32 	%r15, %r5, %r14;
	shr.s32 	%r1, %r15, 2;
	setp.lt.s32 	%p2, %r5, 4;
	@%p2 bra 	$L__BB0_13;
	mul.wide.u32 	%rd5, %r5, 40;
	and.b32  	%r16, %r5, 2147483644;
	setp.eq.s32 	%p3, %r16, 4;
	mov.b64 	%rd64, 0;
	mov.u64 	%rd65, %rd64;
	@%p3 bra 	$L__BB0_10;
	and.b32  	%r2, %r1, 536870910;
	mov.b32 	%r71, 0;
	mov.b64 	%rd64, 0;
	mov.u64 	%rd36, $str$1;
$L__BB0_4:
	{ // callseq 1, 0
	.param .b64 param0;
	st.param.b64 	[param0], 40;
	.param .b64 retval0;
	call.uni (retval0), 
	malloc, 
	(
	param0
	);
	ld.param.b64 	%rd34, [retval0];
	} // callseq 1
	shl.b32 	%r18, %r71, 2;
	mul.wide.u32 	%rd35, %r18, 4;
	add.s64 	%rd9, %rd2, %rd35;
	ld.global.u32 	%r19, [%rd9];
	st.u32 	[%rd34+16], %r19;
	add.s64 	%rd10, %rd1, %rd35;
	ld.global.u32 	%r20, [%rd10];
	st.u32 	[%rd34], %r20;
	st.local.v2.u32 	[%rd4], {%r19, %r20};
	cvta.global.u64 	%rd37, %rd36;
	{ // callseq 2, 0
	.param .b64 param0;
	st.param.b64 	[param0], %rd37;
	.param .b64 param1;
	st.param.b64 	[param1], %rd27;
	.param .b32 retval0;
	call.uni (retval0), 
	vprintf, 
	(
	param0, 
	param1
	);
	ld.param.b32 	%r21, [retval0];
	} // callseq 2
	ld.global.u32 	%r23, [%rd9+4];
	st.u32 	[%rd34+20], %r23;
	ld.global.u32 	%r24, [%rd10+4];
	st.u32 	[%rd34+4], %r24;
	st.local.v2.u32 	[%rd4], {%r23, %r24};
	{ // callseq 3, 0
	.param .b64 param0;
	st.param.b64 	[param0], %rd37;
	.param .b64 param1;
	st.param.b64 	[param1], %rd27;
	.param .b32 retval0;
	call.uni (retval0), 
	vprintf, 
	(
	param0, 
	param1
	);
	ld.param.b32 	%r25, [retval0];
	} // callseq 3
	ld.global.u32 	%r27, [%rd9+8];
	st.u32 	[%rd34+24], %r27;
	ld.global.u32 	%r28, [%rd10+8];
	st.u32 	[%rd34+8], %r28;
	st.local.v2.u32 	[%rd4], {%r27, %r28};
	{ // callseq 4, 0
	.param .b64 param0;
	st.param.b64 	[param0], %rd37;
	.param .b64 param1;
	st.param.b64 	[param1], %rd27;
	.param .b32 retval0;
	call.uni (retval0), 
	vprintf, 
	(
	param0, 
	param1
	);
	ld.param.b32 	%r29, [retval0];
	} // callseq 4
	ld.global.u32 	%r31, [%rd9+12];
	st.u32 	[%rd34+28], %r31;
	ld.global.u32 	%r32, [%rd10+12];
	st.u32 	[%rd34+12], %r32;
	st.local.v2.u32 	[%rd4], {%r31, %r32};
	{ // callseq 5, 0
	.param .b64 param0;
	st.param.b64 	[param0], %rd37;
	.param .b64 param1;
	st.param.b64 	[param1], %rd27;
	.param .b32 retval0;
	call.uni (retval0), 
	vprintf, 
	(
	param0, 
	param1
	);
	ld.param.b32 	%r33, [retval0];
	} // callseq 5
	st.u64 	[%rd34+32], %rd64;
	mov.b64 	%rd62, 0;
$L__BB0_5:
	add.s64 	%rd39, %rd34, %rd62;
	ld.u8 	%rs1, [%rd39];
	add.s64 	%rd40, %rd61, %rd62;
	st.global.u8 	[%rd40], %rs1;
	add.s64 	%rd62, %rd62, 1;
	setp.lt.u64 	%p4, %rd62, %rd5;
	@%p4 bra 	$L__BB0_5;
	{ // callseq 6, 0
	.param .b64 param0;
	st.param.b64 	[param0], 40;
	.param .b64 retval0;
	call.uni (retval0), 
	malloc, 
	(
	param0
	);
	ld.param.b64 	%rd64, [retval0];
	} // callseq 6
	ld.global.u32 	%r35, [%rd9+16];
	st.u32 	[%rd64+16], %r35;
	ld.global.u32 	%r36, [%rd10+16];
	st.u32 	[%rd64], %r36;
	st.local.v2.u32 	[%rd4], {%r35, %r36};
	mov.u64 	%rd43, $str$1;
	cvta.global.u64 	%rd44, %rd43;
	add.u64 	%rd45, %SP, 0;
	{ // callseq 7, 0
	.param .b64 param0;
	st.param.b64 	[param0], %rd44;
	.param .b64 param1;
	st.param.b64 	[param1], %rd45;
	.param .b32 retval0;
	call.uni (retval0), 
	vprintf, 
	(
	param0, 
	param1
	);
	ld.param.b32 	%r37, [retval0];
	} // callseq 7
	ld.global.u32 	%r39, [%rd9+20];
	st.u32 	[%rd64+20], %r39;
	ld.global.u32 	%r40, [%rd10+20];
	st.u32 	[%rd64+4], %r40;
	st.local.v2.u32 	[%rd4], {%r39, %r40};
	{ // callseq 8, 0
	.param .b64 param0;
	st.param.b64 	[param0], %rd44;
	.param .b64 param1;
	st.param.b64 	[param1], %rd45;
	.param .b32 retval0;
	call.uni (retval0), 
	vprintf, 
	(
	param0, 
	param1
	);
	ld.param.b32 	%r41, [retval0];
	} // callseq 8
	ld.global.u32 	%r43, [%rd9+24];
	st.u32 	[%rd64+24], %r43;
	ld.global.u32 	%r44, [%rd10+24];
	st.u32 	[%rd64+8], %r44;
	st.local.v2.u32 	[%rd4], {%r43, %r44};
	{ // callseq 9, 0
	.param .b64 param0;
	st.param.b64 	[param0], %rd44;
	.param .b64 param1;
	st.param.b64 	[param1], %rd45;
	.param .b32 retval0;
	call.uni (retval0), 
	vprintf, 
	(
	param0, 
	param1
	);
	ld.param.b32 	%r45, [retval0];
	} // callseq 9
	ld.global.u32 	%r47, [%rd9+28];
	st.u32 	[%rd64+28], %r47;
	ld.global.u32 	%r48, [%rd10+28];
	st.u32 	[%rd64+12], %r48;
	st.local.v2.u32 	[%rd4], {%r47, %r48};
	{ // callseq 10, 0
	.param .b64 param0;
	st.param.b64 	[param0], %rd44;
	.param .b64 param1;
	st.param.b64 	[param1], %rd45;
	.param .b32 retval0;
	call.uni (retval0), 
	vprintf, 
	(
	param0, 
	param1
	);
	ld.param.b32 	%r49, [retval0];
	} // callseq 10
	st.u64 	[%rd64+32], %rd34;
	mov.b64 	%rd63, 0;
$L__BB0_7:
	add.s64 	%rd46, %rd64, %rd63;
	ld.u8 	%rs2, [%rd46];
	add.s64 	%rd47, %rd61, %rd63;
	st.global.u8 	[%rd47+40], %rs2;
	add.s64 	%rd63, %rd63, 1;
	setp.lt.u64 	%p5, %rd63, %rd5;
	@%p5 bra 	$L__BB0_7;
	add.s64 	%rd61, %rd61, 80;
	add.s32 	%r71, %r71, 2;
	setp.ne.s32 	%p6, %r71, %r2;
	@%p6 bra 	$L__BB0_4;
	shl.b32 	%r51, %r2, 2;
	cvt.u64.u32 	%rd65, %r51;
$L__BB0_10:
	and.b32  	%r52, %r1, 1;
	setp.eq.b32 	%p7, %r52, 1;
	not.pred 	%p8, %p7;
	@%p8 bra 	$L__BB0_13;
	{ // callseq 11, 0
	.param .b64 param0;
	st.param.b64 	[param0], 40;
	.param .b64 retval0;
	call.uni (retval0), 
	malloc, 
	(
	param0
	);
	ld.param.b64 	%rd49, [retval0];
	} // callseq 11
	shl.b64 	%rd50, %rd65, 2;
	add.s64 	%rd51, %rd2, %rd50;
	ld.global.u32 	%r53, [%rd51];
	st.u32 	[%rd49+16], %r53;
	add.s64 	%rd52, %rd1, %rd50;
	ld.global.u32 	%r54, [%rd52];
	st.u32 	[%rd49], %r54;
	st.local.v2.u32 	[%rd4], {%r53, %r54};
	mov.u64 	%rd53, $str$1;
	cvta.global.u64 	%rd54, %rd53;
	add.u64 	%rd55, %SP, 0;
	{ // callseq 12, 0
	.param .b64 param0;
	st.param.b64 	[param0], %rd54;
	.param .b64 param1;
	st.param.b64 	[param1], %rd55;
	.param .b32 retval0;
	call.uni (retval0), 
	vprintf, 
	(
	param0, 
	param1
	);
	ld.param.b32 	%r55, [retval0];
	} // callseq 12
	ld.global.u32 	%r57, [%rd51+4];
	st.u32 	[%rd49+20], %r57;
	ld.global.u32 	%r58, [%rd52+4];
	st.u32 	[%rd49+4], %r58;
	st.local.v2.u32 	[%rd4], {%r57, %r58};
	{ // callseq 13, 0
	.param .b64 param0;
	st.param.b64 	[param0], %rd54;
	.param .b64 param1;
	st.param.b64 	[param1], %rd55;
	.param .b32 retval0;
	call.uni (retval0), 
	vprintf, 
	(
	param0, 
	param1
	);
	ld.param.b32 	%r59, [retval0];
	} // callseq 13
	ld.global.u32 	%r61, [%rd51+8];
	st.u32 	[%rd49+24], %r61;
	ld.global.u32 	%r62, [%rd52+8];
	st.u32 	[%rd49+8], %r62;
	st.local.v2.u32 	[%rd4], {%r61, %r62};
	{ // callseq 14, 0
	.param .b64 param0;
	st.param.b64 	[param0], %rd54;
	.param .b64 param1;
	st.param.b64 	[param1], %rd55;
	.param .b32 retval0;
	call.uni (retval0), 
	vprintf, 
	(
	param0, 
	param1
	);
	ld.param.b32 	%r63, [retval0];
	} // callseq 14
	ld.global.u32 	%r65, [%rd51+12];
	st.u32 	[%rd49+28], %r65;
	ld.global.u32 	%r66, [%rd52+12];
	st.u32 	[%rd49+12], %r66;
	st.local.v2.u32 	[%rd4], {%r65, %r66};
	{ // callseq 15, 0
	.param .b64 param0;
	st.param.b64 	[param0], %rd54;
	.param .b64 param1;
	st.param.b64 	[param1], %rd55;
	.param .b32 retval0;
	call.uni (retval0), 
	vprintf, 
	(
	param0, 
	param1
	);
	ld.param.b32 	%r67, [retval0];
	} // callseq 15
	st.u64 	[%rd49+32], %rd64;
	mov.b64 	%rd67, 0;
$L__BB0_12:
	add.s64 	%rd56, %rd49, %rd67;
	ld.u8 	%rs3, [%rd56];
	add.s64 	%rd57, %rd61, %rd67;
	st.global.u8 	[%rd57], %rs3;
	add.s64 	%rd67, %rd67, 1;
	setp.lt.u64 	%p9, %rd67, %rd5;
	@%p9 bra 	$L__BB0_12;
$L__BB0_13:
	mov.u64 	%rd58, $str$2;
	cvta.global.u64 	%rd59, %rd58;
	{ // callseq 16, 0
	.param .b64 param0;
	st.param.b64 	[param0], %rd59;
	.param .b64 param1;
	st.param.b64 	[param1], 0;
	.param .b32 retval0;
	call.uni (retval0), 
	vprintf, 
	(
	param0, 
	param1
	);
	ld.param.b32 	%r69, [retval0];
	} // callseq 16
$L__BB0_14:
	ret;

}


// ===== COMPILED SASS (sm_100) =====

	.target	sm_100

	.elftype	@"ET_EXEC"


//--------------------- .note.nv.tkinfo           --------------------------
	.section	.note.nv.tkinfo,"",@"SHT_NOTE"
	.sectionflags	@"SHF_NOTE_NV_TKINFO"
	.tkinfo
        /*0018*/ 	.word	0x00000002
        /*0030*/ 	.string	""
        /*0030*/ 	.string	"ptxas"
        /*0030*/ 	.string	"Cuda compilation tools, release 13.0, V13.0.88"
        /*0030*/ 	.string	"Build cuda_13.0.r13.0/compiler.36424714_0"
        /*0030*/ 	.string	"-arch sm_100 -m 64 "



//--------------------- .note.nv.cuinfo           --------------------------
	.section	.note.nv.cuinfo,"",@"SHT_NOTE"
	.sectionflags	@"SHF_NOTE_NV_CUINFO"
        /*0018*/ 	.short	0x0002
        /*001a*/ 	.short	0x0064
        /*001c*/ 	.short	0x0082
	.zero		2


//--------------------- .nv.info                  --------------------------
	.section	.nv.info,"",@"SHT_CUDA_INFO"
	.align	4


	//----- nvinfo : EIATTR_REGCOUNT
	.align		4
        /*0000*/ 	.byte	0x04, 0x2f
        /*0002*/ 	.short	(.L_4 - .L_3)
	.align		4
.L_3:
        /*0004*/ 	.word	index@(_Z12insertKernelP8SlabListPiS1_iS0_S0_)
        /*0008*/ 	.word	0x00000026


	//----- nvinfo : EIATTR_FRAME_SIZE
	.align		4
.L_4:
        /*000c*/ 	.byte	0x04, 0x11
        /*000e*/ 	.short	(.L_6 - .L_5)
	.align		4
.L_5:
        /*0010*/ 	.word	index@(_Z12insertKernelP8SlabListPiS1_iS0_S0_)
        /*0014*/ 	.word	0x00000008


	//----- nvinfo : EIATTR_MIN_STACK_SIZE
	.align		4
.L_6:
        /*0018*/ 	.byte	0x04, 0x12
        /*001a*/ 	.short	(.L_8 - .L_7)
	.align		4
.L_7:
        /*001c*/ 	.word	index@(_Z12insertKernelP8SlabListPiS1_iS0_S0_)
        /*0020*/ 	.word	0x00000008
.L_8:


//--------------------- .nv.compat                --------------------------
	.section	.nv.compat,"",@"SHT_CUDA_COMPAT_INFO"
	.align	4
        /*0000*/ 	.byte	0x02, 0x09, 0x00, 0x00, 0x02, 0x02, 0x01, 0x00, 0x02, 0x05, 0x05, 0x00, 0x03, 0x07, 0x01, 0x01
        /*0010*/ 	.byte	0x02, 0x03, 0x00, 0x00, 0x02, 0x06, 0x01, 0x00, 0x04, 0x0b, 0x08, 0x00, 0x09, 0x00, 0x00, 0x00
        /*0020*/ 	.byte	0x00, 0x00, 0x00, 0x00


//--------------------- .nv.info._Z12insertKernelP8SlabListPiS1_iS0_S0_ --------------------------
	.section	.nv.info._Z12insertKernelP8SlabListPiS1_iS0_S0_,"",@"SHT_CUDA_INFO"
	.sectionflags	@""
	.align	4


	//----- nvinfo : EIATTR_CUDA_API_VERSION
	.align		4
        /*0000*/ 	.byte	0x04, 0x37
        /*0002*/ 	.short	(.L_10 - .L_9)
.L_9:
        /*0004*/ 	.word	0x00000082


	//----- nvinfo : EIATTR_KPARAM_INFO
	.align		4
.L_10:
        /*0008*/ 	.byte	0x04, 0x17
        /*000a*/ 	.short	(.L_12 - .L_11)
.L_11:
        /*000c*/ 	.word	0x00000000
        /*0010*/ 	.short	0x0005
        /*0012*/ 	.short	0x0028
        /*0014*/ 	.byte	0x00, 0xf5, 0x21, 0x00


	//----- nvinfo : EIATTR_KPARAM_INFO
	.align		4
.L_12:
        /*0018*/ 	.byte	0x04, 0x17
        /*001a*/ 	.short	(.L_14 - .L_13)
.L_13:
        /*001c*/ 	.word	0x00000000
        /*0020*/ 	.short	0x0004
        /*0022*/ 	.short	0x0020
        /*0024*/ 	.byte	0x00, 0xf5, 0x21, 0x00


	//----- nvinfo : EIATTR_KPARAM_INFO
	.align		4
.L_14:
        /*0028*/ 	.byte	0x04, 0x17
        /*002a*/ 	.short	(.L_16 - .L_15)
.L_15:
        /*002c*/ 	.word	0x00000000
        /*0030*/ 	.short	0x0003
        /*0032*/ 	.short	0x0018
        /*0034*/ 	.byte	0x00, 0xf0, 0x11, 0x00


	//----- nvinfo : EIATTR_KPARAM_INFO
	.align		4
.L_16:
        /*0038*/ 	.byte	0x04, 0x17
        /*003a*/ 	.short	(.L_18 - .L_17)
.L_17:
        /*003c*/ 	.word	0x00000000
        /*0040*/ 	.short	0x0002
        /*0042*/ 	.short	0x0010
        /*0044*/ 	.byte	0x00, 0xf5, 0x21, 0x00


	//----- nvinfo : EIATTR_KPARAM_INFO
	.align		4
.L_18:
        /*0048*/ 	.byte	0x04, 0x17
        /*004a*/ 	.short	(.L_20 - .L_19)
.L_19:
        /*004c*/ 	.word	0x00000000
        /*0050*/ 	.short	0x0001
        /*0052*/ 	.short	0x0008
        /*0054*/ 	.byte	0x00, 0xf5, 0x21, 0x00


	//----- nvinfo : EIATTR_KPARAM_INFO
	.align		4
.L_20:
        /*0058*/ 	.byte	0x04, 0x17
        /*005a*/ 	.short	(.L_22 - .L_21)
.L_21:
        /*005c*/ 	.word	0x00000000
        /*0060*/ 	.short	0x0000
        /*0062*/ 	.short	0x0000
        /*0064*/ 	.byte	0x00, 0xf5, 0x21, 0x00


	//----- nvinfo : EIATTR_SPARSE_MMA_MASK
	.align		4
.L_22:
        /*0068*/ 	.byte	0x03, 0x50
        /*006a*/ 	.short	0x0000


	//----- nvinfo : EIATTR_MAXREG_COUNT
	.align		4
        /*006c*/ 	.byte	0x03, 0x1b
        /*006e*/ 	.short	0x00ff


	//----- nvinfo : EIATTR_EXTERNS
	.align		4
        /*0070*/ 	.byte	0x04, 0x0f
        /*0072*/ 	.short	(.L_24 - .L_23)


	//   ....[0]....
	.align		4
.L_23:
        /*0074*/ 	.word	index@(vprintf)


	//   ....[1]....
	.align		4
        /*0078*/ 	.word	index@(malloc)


	//----- nvinfo : EIATTR_MERCURY_ISA_VERSION
	.align		4
.L_24:
        /*007c*/ 	.byte	0x03, 0x5f
        /*007e*/ 	.short	0x0101


	//----- nvinfo : EIATTR_VRC_CTA_INIT_COUNT
	.align		4
        /*0080*/ 	.byte	0x02, 0x4a
	.zero		1
	.zero		1


	//----- nvinfo : EIATTR_SYSCALL_OFFSETS
	.align		4
        /*0084*/ 	.byte	0x04, 0x46
        /*0086*/ 	.short	(.L_26 - .L_25)


	//   ....[0]....
.L_25:
        /*0088*/ 	.word	0x00000110


	//   ....[1]....
        /*008c*/ 	.word	0x000002e0


	//   ....[2]....
        /*0090*/ 	.word	0x00000430


	//   ....[3]....
        /*0094*/ 	.word	0x00000500


	//   ....[4]....
        /*0098*/ 	.word	0x000005d0


	//   ....[5]....
        /*009c*/ 	.word	0x000006a0


	//   ....[6]....
        /*00a0*/ 	.word	0x00000800


	//   ....[7]....
        /*00a4*/ 	.word	0x00000900


	//   ....[8]....
        /*00a8*/ 	.word	0x000009d0


	//   ....[9]....
        /*00ac*/ 	.word	0x00000aa0


	//   ....[10]....
        /*00b0*/ 	.word	0x00000b70


	//   ....[11]....
        /*00b4*/ 	.word	0x00000d90


	//   ....[12]....
        /*00b8*/ 	.word	0x00000f10


	//   ....[13]....
        /*00bc*/ 	.word	0x00000fe0


	//   ....[14]....
        /*00c0*/ 	.word	0x000010b0


	//   ....[15]....
        /*00c4*/ 	.word	0x00001180


	//   ....[16]....
        /*00c8*/ 	.word	0x000012f0


	//----- nvinfo : EIATTR_EXIT_INSTR_OFFSETS
	.align		4
.L_26:
        /*00cc*/ 	.byte	0x04, 0x1c
        /*00ce*/ 	.short	(.L_28 - .L_27)


	//   ....[0]....
.L_27:
        /*00d0*/ 	.word	0x00000180


	//   ....[1]....
        /*00d4*/ 	.word	0x00001300


	//----- nvinfo : EIATTR_CRS_STACK_SIZE
	.align		4
.L_28:
        /*00d8*/ 	.byte	0x04, 0x1e
        /*00da*/ 	.short	(.L_30 - .L_29)
.L_29:
        /*00dc*/ 	.word	0x00000000


	//----- nvinfo : EIATTR_CBANK_PARAM_SIZE
	.align		4
.L_30:
        /*00e0*/ 	.byte	0x03, 0x19
        /*00e2*/ 	.short	0x0030


	//----- nvinfo : EIATTR_PARAM_CBANK
	.align		4
        /*00e4*/ 	.byte	0x04, 0x0a
        /*00e6*/ 	.short	(.L_32 - .L_31)
	.align		4
.L_31:
        /*00e8*/ 	.word	index@(.nv.constant0._Z12insertKernelP8SlabListPiS1_iS0_S0_)
        /*00ec*/ 	.short	0x0380
        /*00ee*/ 	.short	0x0030


	//----- nvinfo : EIATTR_SW_WAR
	.align		4
.L_32:
        /*00f0*/ 	.byte	0x04, 0x36
        /*00f2*/ 	.short	(.L_34 - .L_33)
.L_33:
        /*00f4*/ 	.word	0x00000008
.L_34:


//--------------------- .nv.callgraph             --------------------------
	.section	.nv.callgraph,"",@"SHT_CUDA_CALLGRAPH"
	.align	4
	.sectionentsize	8
	.align		4
        /*0000*/ 	.word	0x00000000
	.align		4
        /*0004*/ 	.word	0xffffffff
	.align		4
        /*0008*/ 	.word	index@(_Z12insertKernelP8SlabListPiS1_iS0_S0_)
	.align		4
        /*000c*/ 	.word	index@(malloc)
	.align		4
        /*0010*/ 	.word	index@(_Z12insertKernelP8SlabListPiS1_iS0_S0_)
	.align		4
        /*0014*/ 	.word	index@(vprintf)
	.align		4
        /*0018*/ 	.word	0x00000000
	.align		4
        /*001c*/ 	.word	0xfffffffe
	.align		4
        /*0020*/ 	.word	0x00000000
	.align		4
        /*0024*/ 	.word	0xfffffffd
	.align		4
        /*0028*/ 	.word	0x00000000
	.align		4
        /*002c*/ 	.word	0xfffffffc


//--------------------- .nv.constant4             --------------------------
	.section	.nv.constant4,"a",@progbits
	.align	8
	.align		8
.nv.constant4:
        /*0000*/ 	.dword	vprintf
	.align		8
        /*0008*/ 	.dword	malloc
	.align		8
        /*0010*/ 	.dword	$str
	.align		8
        /*0018*/ 	.dword	$str$1
	.align		8
        /*0020*/ 	.dword	$str$2


//--------------------- .text._Z12insertKernelP8SlabListPiS1_iS0_S0_ --------------------------
	.section	.text._Z12insertKernelP8SlabListPiS1_iS0_S0_,"ax",@progbits
	.align	128
        .global         _Z12insertKernelP8SlabListPiS1_iS0_S0_
        .type           _Z12insertKernelP8SlabListPiS1_iS0_S0_,@function
        .size           _Z12insertKernelP8SlabListPiS1_iS0_S0_,(.L_x_28 - _Z12insertKernelP8SlabListPiS1_iS0_S0_)
        .other          _Z12insertKernelP8SlabListPiS1_iS0_S0_,@"STO_CUDA_ENTRY STV_DEFAULT"
_Z12insertKernelP8SlabListPiS1_iS0_S0_:
.text._Z12insertKernelP8SlabListPiS1_iS0_S0_:
[----:B------:R-:W0:Y:S01]  /*0000*/  LDC R1, c[0x0][0x37c] ;  /* 0x0000df00ff017b82 */ /* 0x000e220000000800 */
[----:B------:R-:W-:Y:S01]  /*0010*/  MOV R0, 0x0 ;  /* 0x0000000000007802 */ /* 0x000fe20000000f00 */
[----:B------:R-:W1:Y:S01]  /*0020*/  LDCU UR4, c[0x0][0x2f8] ;  /* 0x00005f00ff0477ac */ /* 0x000e620008000800 */
[----:B0-----:R-:W-:Y:S01]  /*0030*/  VIADD R1, R1, 0xfffffff8 ;  /* 0xfffffff801017836 */ /* 0x001fe20000000000 */
[----:B------:R-:W-:-:S04]  /*0040*/  CS2R R6, SRZ ;  /* 0x0000000000067805 */ /* 0x000fc8000001ff00 */
[----:B------:R0:W2:Y:S01]  /*0050*/  LDC.64 R8, c[0x4][R0] ;  /* 0x0100000000087b82 */ /* 0x0000a20000000a00 */
[----:B------:R-:W3:Y:S01]  /*0060*/  LDCU.64 UR6, c[0x4][0x10] ;  /* 0x01000200ff0677ac */ /* 0x000ee20008000a00 */
[----:B------:R-:W4:Y:S01]  /*0070*/  LDCU.64 UR8, c[0x0][0x3a0] ;  /* 0x00007400ff0877ac */ /* 0x000f220008000a00 */
[----:B------:R-:W5:Y:S01]  /*0080*/  LDCU UR5, c[0x0][0x2fc] ;  /* 0x00005f80ff0577ac */ /* 0x000f620008000800 */
[----:B------:R-:W0:Y:S01]  /*0090*/  LDCU.64 UR36, c[0x0][0x358] ;  /* 0x00006b00ff2477ac */ /* 0x000e220008000a00 */
[----:B-1----:R-:W-:Y:S01]  /*00a0*/  IADD3 R28, P0, PT, R1, UR4, RZ ;  /* 0x00000004011c7c10 */ /* 0x002fe2000ff1e0ff */
[----:B---3--:R-:W-:Y:S02]  /*00b0*/  IMAD.U32 R4, RZ, RZ, UR6 ;  /* 0x00000006ff047e24 */ /* 0x008fe4000f8e00ff */
[----:B------:R-:W-:Y:S02]  /*00c0*/  IMAD.U32 R5, RZ, RZ, UR7 ;  /* 0x00000007ff057e24 */ /* 0x000fe4000f8e00ff */
[----:B----4-:R-:W-:-:S02]  /*00d0*/  IMAD.U32 R30, RZ, RZ, UR8 ;  /* 0x00000008ff1e7e24 */ /* 0x010fc4000f8e00ff */
[----:B------:R-:W-:Y:S01]  /*00e0*/  IMAD.U32 R29, RZ, RZ, UR9 ;  /* 0x00000009ff1d7e24 */ /* 0x000fe2000f8e00ff */
[----:B0----5:R-:W-:-:S07]  /*00f0*/  IADD3.X R2, PT, PT, RZ, UR5, RZ, P0, !PT ;  /* 0x00000005ff027c10 */ /* 0x021fce00087fe4ff */
[----:B------:R-:W-:-:S07]  /*0100*/  LEPC R20, `(.L_x_0) ;  /* 0x000000001014794e */ /* 0x000fce0000000000 */
[----:B--2---:R-:W-:Y:S05]  /*0110*/  CALL.ABS.NOINC R8 ;  /* 0x0000000008007343 */ /* 0x004fea0003c00000 */
.L_x_0:
[----:B------:R-:W0:Y:S01]  /*0120*/  S2R R0, SR_TID.X ;  /* 0x0000000000007919 */ /* 0x000e220000002100 */
[----:B------:R-:W1:Y:S01]  /*0130*/  S2UR UR4, SR_CTAID.X ;  /* 0x00000000000479c3 */ /* 0x000e620000002500 */
[----:B------:R-:W1:Y:S02]  /*0140*/  LDCU UR5, c[0x0][0x360] ;  /* 0x00006c00ff0577ac */ /* 0x000e640008000800 */
[----:B-1----:R-:W-:Y:S01]  /*0150*/  UIMAD UR4, UR4, UR5, URZ ;  /* 0x00000005040472a4 */ /* 0x002fe2000f8e02ff */
[----:B0-----:R-:W-:-:S05]  /*0160*/  IMAD.MOV R0, RZ, RZ, -R0 ;  /* 0x000000ffff007224 */ /* 0x001fca00078e0a00 */
[----:B------:R-:W-:-:S13]  /*0170*/  ISETP.NE.AND P0, PT, R0, UR4, PT ;  /* 0x0000000400007c0c */ /* 0x000fda000bf05270 */
[----:B------:R-:W-:Y:S05]  /*0180*/  @P0 EXIT ;  /* 0x000000000000094d */ /* 0x000fea0003800000 */
[----:B------:R-:W0:Y:S02]  /*0190*/  LDC R27, c[0x0][0x398] ;  /* 0x0000e600ff1b7b82 */ /* 0x000e240000000800 */
[----:B0-----:R-:W-:-:S13]  /*01a0*/  ISETP.GE.AND P0, PT, R27, 0x4, PT ;  /* 0x000000041b00780c */ /* 0x001fda0003f06270 */
[----:B------:R-:W-:Y:S05]  /*01b0*/  @!P0 BRA `(.L_x_1) ;  /* 0x0000001000308947 */ /* 0x000fea0003800000 */
[----:B------:R-:W-:Y:S02]  /*01c0*/  LOP3.LUT R3, R27, 0x7ffffffc, RZ, 0xc0, !PT ;  /* 0x7ffffffc1b037812 */ /* 0x000fe400078ec0ff */
[----:B------:R-:W-:Y:S02]  /*01d0*/  CS2R R24, SRZ ;  /* 0x0000000000187805 */ /* 0x000fe4000001ff00 */
[----:B------:R-:W-:Y:S02]  /*01e0*/  SHF.R.S32.HI R0, RZ, 0x1f, R27 ;  /* 0x0000001fff007819 */ /* 0x000fe4000001141b */
[----:B------:R-:W-:Y:S02]  /*01f0*/  CS2R R16, SRZ ;  /* 0x0000000000107805 */ /* 0x000fe4000001ff00 */
[----:B------:R-:W-:Y:S02]  /*0200*/  ISETP.NE.AND P0, PT, R3, 0x4, PT ;  /* 0x000000040300780c */ /* 0x000fe40003f05270 */
[----:B------:R-:W-:Y:S01]  /*0210*/  LEA.HI R0, R0, R27, RZ, 0x2 ;  /* 0x0000001b00007211 */ /* 0x000fe200078f10ff */
[----:B------:R-:W-:-:S03]  /*0220*/  IMAD.WIDE.U32 R26, R27, 0x28, RZ ;  /* 0x000000281b1a7825 */ /* 0x000fc600078e00ff */
[----:B------:R-:W-:-:S07]  /*0230*/  SHF.R.S32.HI R31, RZ, 0x2, R0 ;  /* 0x00000002ff1f7819 */ /* 0x000fce0000011400 */
[----:B------:R-:W-:Y:S05]  /*0240*/  @!P0 BRA `(.L_x_2) ;  /* 0x0000000800ac8947 */ /* 0x000fea0003800000 */
[----:B------:R-:W-:Y:S01]  /*0250*/  BSSY.RECONVERGENT B6, `(.L_x_3) ;  /* 0x00000a8000067945 */ /* 0x000fe20003800200 */
[----:B------:R-:W-:Y:S01]  /*0260*/  LOP3.LUT R33, R31, 0x1ffffffe, RZ, 0xc0, !PT ;  /* 0x1ffffffe1f217812 */ /* 0x000fe200078ec0ff */
[----:B------:R-:W-:Y:S01]  /*0270*/  IMAD.MOV.U32 R32, RZ, RZ, RZ ;  /* 0x000000ffff207224 */ /* 0x000fe200078e00ff */
[----:B------:R-:W-:-:S07]  /*0280*/  CS2R R24, SRZ ;  /* 0x0000000000187805 */ /* 0x000fce000001ff00 */
.L_x_18:
[----:B------:R-:W-:Y:S01]  /*0290*/  MOV R0, 0x8 ;  /* 0x0000000800007802 */ /* 0x000fe20000000f00 */
[----:B------:R-:W-:Y:S02]  /*02a0*/  IMAD.MOV.U32 R4, RZ, RZ, 0x28 ;  /* 0x00000028ff047424 */ /* 0x000fe400078e00ff */
[----:B-1----:R-:W-:Y:S01]  /*02b0*/  IMAD.MOV.U32 R5, RZ, RZ, RZ ;  /* 0x000000ffff057224 */ /* 0x002fe200078e00ff */
[----:B0-----:R0:W1:Y:S06]  /*02c0*/  LDC.64 R6, c[0x4][R0] ;  /* 0x0100000000067b82 */ /* 0x00106c0000000a00 */
[----:B------:R-:W-:-:S07]  /*02d0*/  LEPC R20, `(.L_x_4) ;  /* 0x000000001014794e */ /* 0x000fce0000000000 */
[----:B01----:R-:W-:Y:S05]  /*02e0*/  CALL.ABS.NOINC R6 ;  /* 0x0000000006007343 */ /* 0x003fea0003c00000 */
.L_x_4:
[----:B------:R-:W0:Y:S01]  /*02f0*/  LDC.64 R18, c[0x0][0x388] ;  /* 0x0000e200ff127b82 */ /* 0x000e220000000a00 */
[----:B------:R-:W-:-:S07]  /*0300*/  IMAD.SHL.U32 R3, R32, 0x4, RZ ;  /* 0x0000000420037824 */ /* 0x000fce00078e00ff */
[----:B------:R-:W1:Y:S01]  /*0310*/  LDC.64 R16, c[0x0][0x390] ;  /* 0x0000e400ff107b82 */ /* 0x000e620000000a00 */
[----:B------:R-:W-:Y:S01]  /*0320*/  MOV R22, R4 ;  /* 0x0000000400167202 */ /* 0x000fe20000000f00 */
[----:B------:R-:W-:Y:S01]  /*0330*/  IMAD.MOV.U32 R23, RZ, RZ, R5 ;  /* 0x000000ffff177224 */ /* 0x000fe200078e0005 */
[----:B------:R-:W-:Y:S01]  /*0340*/  MOV R34, 0x0 ;  /* 0x0000000000227802 */ /* 0x000fe20000000f00 */
[----:B------:R-:W2:Y:S01]  /*0350*/  LDCU.64 UR4, c[0x4][0x18] ;  /* 0x01000300ff0477ac */ /* 0x000ea20008000a00 */
[----:B0-----:R-:W-:-:S05]  /*0360*/  IMAD.WIDE.U32 R18, R3, 0x4, R18 ;  /* 0x0000000403127825 */ /* 0x001fca00078e0012 */
[----:B------:R-:W3:Y:S01]  /*0370*/  LDG.E R10, desc[UR36][R18.64] ;  /* 0x00000024120a7981 */ /* 0x000ee2000c1e1900 */
[----:B-1----:R-:W-:-:S03]  /*0380*/  IMAD.WIDE.U32 R16, R3, 0x4, R16 ;  /* 0x0000000403107825 */ /* 0x002fc600078e0010 */
[----:B---3--:R0:W-:Y:S04]  /*0390*/  ST.E desc[UR36][R22.64+0x10], R10 ;  /* 0x0000100a16007985 */ /* 0x0081e8000c101924 */
[----:B------:R-:W3:Y:S01]  /*03a0*/  LDG.E R11, desc[UR36][R16.64] ;  /* 0x00000024100b7981 */ /* 0x000ee2000c1e1900 */
[----:B------:R0:W1:Y:S01]  /*03b0*/  LDC.64 R8, c[0x4][R34] ;  /* 0x0100000022087b82 */ /* 0x0000620000000a00 */
[----:B--2---:R-:W-:Y:S02]  /*03c0*/  IMAD.U32 R4, RZ, RZ, UR4 ;  /* 0x00000004ff047e24 */ /* 0x004fe4000f8e00ff */
[----:B------:R-:W-:Y:S02]  /*03d0*/  IMAD.U32 R5, RZ, RZ, UR5 ;  /* 0x00000005ff057e24 */ /* 0x000fe4000f8e00ff */
[----:B------:R-:W-:-:S02]  /*03e0*/  IMAD.MOV.U32 R6, RZ, RZ, R28 ;  /* 0x000000ffff067224 */ /* 0x000fc400078e001c */
[----:B------:R-:W-:Y:S01]  /*03f0*/  IMAD.MOV.U32 R7, RZ, RZ, R2 ;  /* 0x000000ffff077224 */ /* 0x000fe200078e0002 */
[----:B---3--:R0:W-:Y:S04]  /*0400*/  ST.E desc[UR36][R22.64], R11 ;  /* 0x0000000b16007985 */ /* 0x0081e8000c101924 */
[----:B-1----:R0:W-:Y:S02]  /*0410*/  STL.64 [R1], R10 ;  /* 0x0000000a01007387 */ /* 0x0021e40000100a00 */
[----:B------:R-:W-:-:S07]  /*0420*/  LEPC R20, `(.L_x_5) ;  /* 0x000000001014794e */ /* 0x000fce0000000000 */
[----:B0-----:R-:W-:Y:S05]  /*0430*/  CALL.ABS.NOINC R8 ;  /* 0x0000000008007343 */ /* 0x001fea0003c00000 */
.L_x_5:
[----:B------:R-:W2:Y:S01]  /*0440*/  LDG.E R10, desc[UR36][R18.64+0x4] ;  /* 0x00000424120a7981 */ /* 0x000ea2000c1e1900 */
[----:B------:R-:W0:Y:S03]  /*0450*/  LDCU.64 UR4, c[0x4][0x18] ;  /* 0x01000300ff0477ac */ /* 0x000e260008000a00 */
[----:B--2---:R1:W-:Y:S04]  /*0460*/  ST.E desc[UR36][R22.64+0x14], R10 ;  /* 0x0000140a16007985 */ /* 0x0043e8000c101924 */
[----:B------:R-:W2:Y:S01]  /*0470*/  LDG.E R11, desc[UR36][R16.64+0x4] ;  /* 0x00000424100b7981 */ /* 0x000ea2000c1e1900 */
[----:B------:R1:W3:Y:S01]  /*0480*/  LDC.64 R8, c[0x4][R34] ;  /* 0x0100000022087b82 */ /* 0x0002e20000000a00 */
[----:B0-----:R-:W-:Y:S01]  /*0490*/  MOV R4, UR4 ;  /* 0x0000000400047c02 */ /* 0x001fe20008000f00 */
[----:B------:R-:W-:-:S02]  /*04a0*/  IMAD.U32 R5, RZ, RZ, UR5 ;  /* 0x00000005ff057e24 */ /* 0x000fc4000f8e00ff */
[----:B------:R-:W-:Y:S02]  /*04b0*/  IMAD.MOV.U32 R6, RZ, RZ, R28 ;  /* 0x000000ffff067224 */ /* 0x000fe400078e001c */
[----:B------:R-:W-:Y:S01]  /*04c0*/  IMAD.MOV.U32 R7, RZ, RZ, R2 ;  /* 0x000000ffff077224 */ /* 0x000fe200078e0002 */
[----:B--2---:R1:W-:Y:S04]  /*04d0*/  ST.E desc[UR36][R22.64+0x4], R11 ;  /* 0x0000040b16007985 */ /* 0x0043e8000c101924 */
[----:B---3--:R1:W-:Y:S02]  /*04e0*/  STL.64 [R1], R10 ;  /* 0x0000000a01007387 */ /* 0x0083e40000100a00 */
[----:B------:R-:W-:-:S07]  /*04f0*/  LEPC R20, `(.L_x_6) ;  /* 0x000000001014794e */ /* 0x000fce0000000000 */
[----:B-1----:R-:W-:Y:S05]  /*0500*/  CALL.ABS.NOINC R8 ;  /* 0x0000000008007343 */ /* 0x002fea0003c00000 */
.L_x_6:
[----:B------:R-:W2:Y:S01]  /*0510*/  LDG.E R10, desc[UR36][R18.64+0x8] ;  /* 0x00000824120a7981 */ /* 0x000ea2000c1e1900 */
[----:B------:R-:W0:Y:S03]  /*0520*/  LDCU.64 UR4, c[0x4][0x18] ;  /* 0x01000300ff0477ac */ /* 0x000e260008000a00 */
[----:B--2---:R1:W-:Y:S04]  /*0530*/  ST.E desc[UR36][R22.64+0x18], R10 ;  /* 0x0000180a16007985 */ /* 0x0043e8000c101924 */
[----:B------:R-:W2:Y:S01]  /*0540*/  LDG.E R11, desc[UR36][R16.64+0x8] ;  /* 0x00000824100b7981 */ /* 0x000ea2000c1e1900 */
[----:B------:R1:W3:Y:S01]  /*0550*/  LDC.64 R8, c[0x4][R34] ;  /* 0x0100000022087b82 */ /* 0x0002e20000000a00 */
[----:B0-----:R-:W-:Y:S01]  /*0560*/  IMAD.U32 R4, RZ, RZ, UR4 ;  /* 0x00000004ff047e24 */ /* 0x001fe2000f8e00ff */
[----:B------:R-:W-:Y:S01]  /*0570*/  MOV R5, UR5 ;  /* 0x0000000500057c02 */ /* 0x000fe20008000f00 */
[----:B------:R-:W-:-:S02]  /*0580*/  IMAD.MOV.U32 R6, RZ, RZ, R28 ;  /* 0x000000ffff067224 */ /* 0x000fc400078e001c */
[----:B------:R-:W-:Y:S01]  /*0590*/  IMAD.MOV.U32 R7, RZ, RZ, R2 ;  /* 0x000000ffff077224 */ /* 0x000fe200078e0002 */
[----:B--2---:R1:W-:Y:S04]  /*05a0*/  ST.E desc[UR36][R22.64+0x8], R11 ;  /* 0x0000080b16007985 */ /* 0x0043e8000c101924 */
[----:B---3--:R1:W-:Y:S02]  /*05b0*/  STL.64 [R1], R10 ;  /* 0x0000000a01007387 */ /* 0x0083e40000100a00 */
[----:B------:R-:W-:-:S07]  /*05c0*/  LEPC R20, `(.L_x_7) ;  /* 0x000000001014794e */ /* 0x000fce0000000000 */
[----:B-1----:R-:W-:Y:S05]  /*05d0*/  CALL.ABS.NOINC R8 ;  /* 0x0000000008007343 */ /* 0x002fea0003c00000 */
.L_x_7:
[----:B------:R-:W2:Y:S01]  /*05e0*/  LDG.E R8, desc[UR36][R18.64+0xc] ;  /* 0x00000c2412087981 */ /* 0x000ea2000c1e1900 */
[----:B------:R-:W0:Y:S03]  /*05f0*/  LDCU.64 UR4, c[0x4][0x18] ;  /* 0x01000300ff0477ac */ /* 0x000e260008000a00 */
[----:B--2---:R1:W-:Y:S04]  /*0600*/  ST.E desc[UR36][R22.64+0x1c], R8 ;  /* 0x00001c0816007985 */ /* 0x0043e8000c101924 */
[----:B------:R-:W2:Y:S01]  /*0610*/  LDG.E R9, desc[UR36][R16.64+0xc] ;  /* 0x00000c2410097981 */ /* 0x000ea2000c1e1900 */
[----:B------:R-:W3:Y:S01]  /*0620*/  LDC.64 R34, c[0x4][R34] ;  /* 0x0100000022227b82 */ /* 0x000ee20000000a00 */
[----:B0-----:R-:W-:Y:S01]  /*0630*/  IMAD.U32 R4, RZ, RZ, UR4 ;  /* 0x00000004ff047e24 */ /* 0x001fe2000f8e00ff */
[----:B------:R-:W-:Y:S01]  /*0640*/  MOV R6, R28 ;  /* 0x0000001c00067202 */ /* 0x000fe20000000f00 */
[----:B------:R-:W-:-:S02]  /*0650*/  IMAD.U32 R5, RZ, RZ, UR5 ;  /* 0x00000005ff057e24 */ /* 0x000fc4000f8e00ff */
[----:B------:R-:W-:Y:S01]  /*0660*/  IMAD.MOV.U32 R7, RZ, RZ, R2 ;  /* 0x000000ffff077224 */ /* 0x000fe200078e0002 */
[----:B--2---:R1:W-:Y:S04]  /*0670*/  ST.E desc[UR36][R22.64+0xc], R9 ;  /* 0x00000c0916007985 */ /* 0x0043e8000c101924 */
[----:B---3--:R1:W-:Y:S02]  /*0680*/  STL.64 [R1], R8 ;  /* 0x0000000801007387 */ /* 0x0083e40000100a00 */
[----:B------:R-:W-:-:S07]  /*0690*/  LEPC R20, `(.L_x_8) ;  /* 0x000000001014794e */ /* 0x000fce0000000000 */
[----:B-1----:R-:W-:Y:S05]  /*06a0*/  CALL.ABS.NOINC R34 ;  /* 0x0000000022007343 */ /* 0x002fea0003c00000 */
.L_x_8:
[----:B------:R0:W-:Y:S01]  /*06b0*/  ST.E.64 desc[UR36][R22.64+0x20], R24 ;  /* 0x0000201816007985 */ /* 0x0001e2000c101b24 */
[----:B------:R-:W-:Y:S01]  /*06c0*/  BSSY.RECONVERGENT B0, `(.L_x_9) ;  /* 0x000000e000007945 */ /* 0x000fe20003800200 */
[----:B------:R-:W-:Y:S02]  /*06d0*/  IMAD.MOV.U32 R3, RZ, RZ, RZ ;  /* 0x000000ffff037224 */ /* 0x000fe400078e00ff */
[----:B------:R-:W-:-:S07]  /*06e0*/  IMAD.MOV.U32 R9, RZ, RZ, RZ ;  /* 0x000000ffff097224 */ /* 0x000fce00078e00ff */
.L_x_10:
[----:B------:R-:W-:-:S05]  /*06f0*/  IADD3 R4, P0, PT, R22, R3, RZ ;  /* 0x0000000316047210 */ /* 0x000fca0007f1e0ff */
[----:B-1----:R-:W-:-:S06]  /*0700*/  IMAD.X R5, R23, 0x1, R9, P0 ;  /* 0x0000000117057824 */ /* 0x002fcc00000e0609 */
[----:B------:R-:W2:Y:S01]  /*0710*/  LD.E.U8 R5, desc[UR36][R4.64] ;  /* 0x0000002404057980 */ /* 0x000ea2000c101100 */
[----:B------:R-:W-:-:S04]  /*0720*/  IADD3 R6, P0, PT, R30, R3, RZ ;  /* 0x000000031e067210 */ /* 0x000fc80007f1e0ff */
[----:B------:R-:W-:Y:S02]  /*0730*/  IADD3.X R7, PT, PT, R29, R9, RZ, P0, !PT ;  /* 0x000000091d077210 */ /* 0x000fe400007fe4ff */
[----:B------:R-:W-:-:S05]  /*0740*/  IADD3 R3, P0, PT, R3, 0x1, RZ ;  /* 0x0000000103037810 */ /* 0x000fca0007f1e0ff */
[----:B------:R-:W-:Y:S01]  /*0750*/  IMAD.X R9, RZ, RZ, R9, P0 ;  /* 0x000000ffff097224 */ /* 0x000fe200000e0609 */
[----:B------:R-:W-:-:S04]  /*0760*/  ISETP.GE.U32.AND P0, PT, R3, R26, PT ;  /* 0x0000001a0300720c */ /* 0x000fc80003f06070 */
[----:B------:R-:W-:Y:S01]  /*0770*/  ISETP.GE.U32.AND.EX P0, PT, R9, R27, PT, P0 ;  /* 0x0000001b0900720c */ /* 0x000fe20003f06100 */
[----:B--2---:R1:W-:-:S12]  /*0780*/  STG.E.U8 desc[UR36][R6.64], R5 ;  /* 0x0000000506007986 */ /* 0x0043d8000c101124 */
[----:B------:R-:W-:Y:S05]  /*0790*/  @!P0 BRA `(.L_x_10) ;  /* 0xfffffffc00d48947 */ /* 0x000fea000383ffff */
[----:B------:R-:W-:Y:S05]  /*07a0*/  BSYNC.RECONVERGENT B0 ;  /* 0x0000000000007941 */ /* 0x000fea0003800200 */
.L_x_9:
[----:B------:R-:W-:Y:S01]  /*07b0*/  MOV R0, 0x8 ;  /* 0x0000000800007802 */ /* 0x000fe20000000f00 */
[----:B------:R-:W-:Y:S02]  /*07c0*/  IMAD.MOV.U32 R4, RZ, RZ, 0x28 ;  /* 0x00000028ff047424 */ /* 0x000fe400078e00ff */
[----:B-1----:R-:W-:Y:S01]  /*07d0*/  IMAD.MOV.U32 R5, RZ, RZ, RZ ;  /* 0x000000ffff057224 */ /* 0x002fe200078e00ff */
[----:B------:R1:W2:Y:S06]  /*07e0*/  LDC.64 R6, c[0x4][R0] ;  /* 0x0100000000067b82 */ /* 0x0002ac0000000a00 */
[----:B------:R-:W-:-:S07]  /*07f0*/  LEPC R20, `(.L_x_11) ;  /* 0x000000001014794e */ /* 0x000fce0000000000 */
[----:B012---:R-:W-:Y:S05]  /*0800*/  CALL.ABS.NOINC R6 ;  /* 0x0000000006007343 */ /* 0x007fea0003c00000 */
.L_x_11:
[----:B------:R-:W2:Y:S01]  /*0810*/  LDG.E R10, desc[UR36][R18.64+0x10] ;  /* 0x00001024120a7981 */ /* 0x000ea2000c1e1900 */
[----:B------:R-:W-:Y:S01]  /*0820*/  IMAD.MOV.U32 R24, RZ, RZ, R4 ;  /* 0x000000ffff187224 */ /* 0x000fe200078e0004 */
[----:B------:R-:W-:Y:S01]  /*0830*/  MOV R25, R5 ;  /* 0x0000000500197202 */ /* 0x000fe20000000f00 */
[----:B------:R-:W0:Y:S04]  /*0840*/  LDCU.64 UR4, c[0x4][0x18] ;  /* 0x01000300ff0477ac */ /* 0x000e280008000a00 */
[----:B--2---:R1:W-:Y:S04]  /*0850*/  ST.E desc[UR36][R24.64+0x10], R10 ;  /* 0x0000100a18007985 */ /* 0x0043e8000c101924 */
[----:B------:R-:W2:Y:S01]  /*0860*/  LDG.E R11, desc[UR36][R16.64+0x10] ;  /* 0x00001024100b7981 */ /* 0x000ea2000c1e1900 */
[----:B------:R-:W-:Y:S01]  /*0870*/  MOV R34, 0x0 ;  /* 0x0000000000227802 */ /* 0x000fe20000000f00 */
[----:B0-----:R-:W-:-:S02]  /*0880*/  IMAD.U32 R4, RZ, RZ, UR4 ;  /* 0x00000004ff047e24 */ /* 0x001fc4000f8e00ff */
[----:B------:R-:W-:Y:S01]  /*0890*/  IMAD.U32 R5, RZ, RZ, UR5 ;  /* 0x00000005ff057e24 */ /* 0x000fe2000f8e00ff */
[----:B------:R1:W0:Y:S01]  /*08a0*/  LDC.64 R8, c[0x4][R34] ;  /* 0x0100000022087b82 */ /* 0x0002220000000a00 */
[----:B------:R-:W-:Y:S02]  /*08b0*/  IMAD.MOV.U32 R6, RZ, RZ, R28 ;  /* 0x000000ffff067224 */ /* 0x000fe400078e001c */
[----:B------:R-:W-:Y:S01]  /*08c0*/  IMAD.MOV.U32 R7, RZ, RZ, R2 ;  /* 0x000000ffff077224 */ /* 0x000fe200078e0002 */
[----:B--2---:R1:W-:Y:S04]  /*08d0*/  ST.E desc[UR36][R24.64], R11 ;  /* 0x0000000b18007985 */ /* 0x0043e8000c101924 */
[----:B0-----:R1:W-:Y:S02]  /*08e0*/  STL.64 [R1], R10 ;  /* 0x0000000a01007387 */ /* 0x0013e40000100a00 */
[----:B------:R-:W-:-:S07]  /*08f0*/  LEPC R20, `(.L_x_12) ;  /* 0x000000001014794e */ /* 0x000fce0000000000 */
[----:B-1----:R-:W-:Y:S05]  /*0900*/  CALL.ABS.NOINC R8 ;  /* 0x0000000008007343 */ /* 0x002fea0003c00000 */
.L_x_12:
        /* <DEDUP_REMOVED lines=13> */
.L_x_13:
        /* <DEDUP_REMOVED lines=13> */
.L_x_14:
        /* <DEDUP_REMOVED lines=13> */
.L_x_15:
[----:B------:R0:W-:Y:S01]  /*0b80*/  ST.E.64 desc[UR36][R24.64+0x20], R22 ;  /* 0x0000201618007985 */ /* 0x0001e2000c101b24 */
[----:B------:R-:W-:Y:S01]  /*0b90*/  BSSY.RECONVERGENT B0, `(.L_x_16) ;  /* 0x000000e000007945 */ /* 0x000fe20003800200 */
[----:B------:R-:W-:Y:S02]  /*0ba0*/  IMAD.MOV.U32 R3, RZ, RZ, RZ ;  /* 0x000000ffff037224 */ /* 0x000fe400078e00ff */
[----:B------:R-:W-:-:S07]  /*0bb0*/  IMAD.MOV.U32 R9, RZ, RZ, RZ ;  /* 0x000000ffff097224 */ /* 0x000fce00078e00ff */
.L_x_17:
        /* <DEDUP_REMOVED lines=12> */
.L_x_16:
[----:B------:R-:W-:Y:S01]  /*0c80*/  VIADD R32, R32, 0x2 ;  /* 0x0000000220207836 */ /* 0x000fe20000000000 */
[----:B------:R-:W-:-:S04]  /*0c90*/  IADD3 R30, P1, PT, R30, 0x50, RZ ;  /* 0x000000501e1e7810 */ /* 0x000fc80007f3e0ff */
[----:B------:R-:W-:Y:S01]  /*0ca0*/  ISETP.NE.AND P0, PT, R32, R33, PT ;  /* 0x000000212000720c */ /* 0x000fe20003f05270 */
[----:B------:R-:W-:-:S12]  /*0cb0*/  IMAD.X R29, RZ, RZ, R29, P1 ;  /* 0x000000ffff1d7224 */ /* 0x000fd800008e061d */
[----:B------:R-:W-:Y:S05]  /*0cc0*/  @P0 BRA `(.L_x_18) ;  /* 0xfffffff400700947 */ /* 0x000fea000383ffff */
[----:B------:R-:W-:Y:S05]  /*0cd0*/  BSYNC.RECONVERGENT B6 ;  /* 0x0000000000067941 */ /* 0x000fea0003800200 */
.L_x_3:
[----:B------:R-:W-:Y:S02]  /*0ce0*/  HFMA2 R17, -RZ, RZ, 0, 0 ;  /* 0x00000000ff117431 */ /* 0x000fe400000001ff */
[----:B------:R-:W-:-:S07]  /*0cf0*/  IMAD.SHL.U32 R16, R33, 0x4, RZ ;  /* 0x0000000421107824 */ /* 0x000fce00078e00ff */
.L_x_2:
[----:B------:R-:W-:Y:S01]  /*0d00*/  LOP3.LUT R31, R31, 0x1, RZ, 0xc0, !PT ;  /* 0x000000011f1f7812 */ /* 0x000fe200078ec0ff */
[----:B------:R-:W-:Y:S03]  /*0d10*/  BSSY.RECONVERGENT B6, `(.L_x_1) ;  /* 0x0000056000067945 */ /* 0x000fe60003800200 */
[----:B------:R-:W-:-:S13]  /*0d20*/  ISETP.NE.U32.AND P0, PT, R31, 0x1, PT ;  /* 0x000000011f00780c */ /* 0x000fda0003f05070 */
[----:B------:R-:W-:Y:S05]  /*0d30*/  @P0 BRA `(.L_x_19) ;  /* 0x00000004004c0947 */ /* 0x000fea0003800000 */
[----:B------:R-:W-:Y:S01]  /*0d40*/  MOV R0, 0x8 ;  /* 0x0000000800007802 */ /* 0x000fe20000000f00 */
[----:B------:R-:W-:Y:S02]  /*0d50*/  IMAD.MOV.U32 R4, RZ, RZ, 0x28 ;  /* 0x00000028ff047424 */ /* 0x000fe400078e00ff */
[----:B-1----:R-:W-:Y:S01]  /*0d60*/  IMAD.MOV.U32 R5, RZ, RZ, RZ ;  /* 0x000000ffff057224 */ /* 0x002fe200078e00ff */
[----:B------:R1:W2:Y:S06]  /*0d70*/  LDC.64 R6, c[0x4][R0] ;  /* 0x0100000000067b82 */ /* 0x0002ac0000000a00 */
[----:B------:R-:W-:-:S07]  /*0d80*/  LEPC R20, `(.L_x_20) ;  /* 0x000000001014794e */ /* 0x000fce0000000000 */
[----:B012---:R-:W-:Y:S05]  /*0d90*/  CALL.ABS.NOINC R6 ;  /* 0x0000000006007343 */ /* 0x007fea0003c00000 */
.L_x_20:
[----:B------:R-:W0:Y:S01]  /*0da0*/  LDCU.64 UR4, c[0x0][0x388] ;  /* 0x00007100ff0477ac */ /* 0x000e220008000a00 */
[C---:B------:R-:W-:Y:S01]  /*0db0*/  IMAD.SHL.U32 R18, R16.reuse, 0x4, RZ ;  /* 0x0000000410127824 */ /* 0x040fe200078e00ff */
[----:B------:R-:W-:-:S04]  /*0dc0*/  SHF.L.U64.HI R16, R16, 0x2, R17 ;  /* 0x0000000210107819 */ /* 0x000fc80000010211 */
[----:B0-----:R-:W-:-:S04]  /*0dd0*/  IADD3 R22, P0, PT, R18, UR4, RZ ;  /* 0x0000000412167c10 */ /* 0x001fc8000ff1e0ff */
[----:B------:R-:W-:Y:S01]  /*0de0*/  IADD3.X R23, PT, PT, R16, UR5, RZ, P0, !PT ;  /* 0x0000000510177c10 */ /* 0x000fe200087fe4ff */
[----:B------:R-:W0:Y:S04]  /*0df0*/  LDCU.64 UR4, c[0x0][0x390] ;  /* 0x00007200ff0477ac */ /* 0x000e280008000a00 */
[----:B------:R-:W2:Y:S01]  /*0e00*/  LDG.E R10, desc[UR36][R22.64] ;  /* 0x00000024160a7981 */ /* 0x000ea2000c1e1900 */
[----:B------:R-:W-:Y:S02]  /*0e10*/  MOV R17, R5 ;  /* 0x0000000500117202 */ /* 0x000fe40000000f00 */
[----:B0-----:R-:W-:-:S04]  /*0e20*/  IADD3 R18, P0, PT, R18, UR4, RZ ;  /* 0x0000000412127c10 */ /* 0x001fc8000ff1e0ff */
[----:B------:R-:W-:Y:S01]  /*0e30*/  IADD3.X R19, PT, PT, R16, UR5, RZ, P0, !PT ;  /* 0x0000000510137c10 */ /* 0x000fe200087fe4ff */
[----:B------:R-:W-:Y:S01]  /*0e40*/  IMAD.MOV.U32 R16, RZ, RZ, R4 ;  /* 0x000000ffff107224 */ /* 0x000fe200078e0004 */
[----:B------:R-:W-:Y:S01]  /*0e50*/  MOV R31, 0x0 ;  /* 0x00000000001f7802 */ /* 0x000fe20000000f00 */
[----:B------:R-:W0:Y:S03]  /*0e60*/  LDCU.64 UR4, c[0x4][0x18] ;  /* 0x01000300ff0477ac */ /* 0x000e260008000a00 */
[----:B--2---:R1:W-:Y:S04]  /*0e70*/  ST.E desc[UR36][R16.64+0x10], R10 ;  /* 0x0000100a10007985 */ /* 0x0043e8000c101924 */
[----:B------:R-:W2:Y:S01]  /*0e80*/  LDG.E R11, desc[UR36][R18.64] ;  /* 0x00000024120b7981 */ /* 0x000ea2000c1e1900 */
[----:B------:R1:W3:Y:S01]  /*0e90*/  LDC.64 R8, c[0x4][R31] ;  /* 0x010000001f087b82 */ /* 0x0002e20000000a00 */
[----:B0-----:R-:W-:-:S02]  /*0ea0*/  IMAD.U32 R4, RZ, RZ, UR4 ;  /* 0x00000004ff047e24 */ /* 0x001fc4000f8e00ff */
[----:B------:R-:W-:Y:S02]  /*0eb0*/  IMAD.U32 R5, RZ, RZ, UR5 ;  /* 0x00000005ff057e24 */ /* 0x000fe4000f8e00ff */
[----:B------:R-:W-:Y:S02]  /*0ec0*/  IMAD.MOV.U32 R6, RZ, RZ, R28 ;  /* 0x000000ffff067224 */ /* 0x000fe400078e001c */
[----:B------:R-:W-:Y:S01]  /*0ed0*/  IMAD.MOV.U32 R7, RZ, RZ, R2 ;  /* 0x000000ffff077224 */ /* 0x000fe200078e0002 */
[----:B--2---:R1:W-:Y:S04]  /*0ee0*/  ST.E desc[UR36][R16.64], R11 ;  /* 0x0000000b10007985 */ /* 0x0043e8000c101924 */
[----:B---3--:R1:W-:Y:S02]  /*0ef0*/  STL.64 [R1], R10 ;  /* 0x0000000a01007387 */ /* 0x0083e40000100a00 */
[----:B------:R-:W-:-:S07]  /*0f00*/  LEPC R20, `(.L_x_21) ;  /* 0x000000001014794e */ /* 0x000fce0000000000 */
[----:B-1----:R-:W-:Y:S05]  /*0f10*/  CALL.ABS.NOINC R8 ;  /* 0x0000000008007343 */ /* 0x002fea0003c00000 */
.L_x_21:
        /* <DEDUP_REMOVED lines=13> */
.L_x_22:
        /* <DEDUP_REMOVED lines=13> */
.L_x_23:
[----:B------:R-:W2:Y:S01]  /*10c0*/  LDG.E R8, desc[UR36][R22.64+0xc] ;  /* 0x00000c2416087981 */ /* 0x000ea2000c1e1900 */
[----:B------:R-:W0:Y:S03]  /*10d0*/  LDCU.64 UR4, c[0x4][0x18] ;  /* 0x01000300ff0477ac */ /* 0x000e260008000a00 */
[----:B--2---:R1:W-:Y:S04]  /*10e0*/  ST.E desc[UR36][R16.64+0x1c], R8 ;  /* 0x00001c0810007985 */ /* 0x0043e8000c101924 */
[----:B------:R-:W2:Y:S01]  /*10f0*/  LDG.E R9, desc[UR36][R18.64+0xc] ;  /* 0x00000c2412097981 */ /* 0x000ea2000c1e1900 */
[----:B------:R1:W3:Y:S01]  /*1100*/  LDC.64 R10, c[0x4][R31] ;  /* 0x010000001f0a7b82 */ /* 0x0002e20000000a00 */
        /* <DEDUP_REMOVED lines=8> */
.L_x_24:
[----:B------:R0:W-:Y:S01]  /*1190*/  ST.E.64 desc[UR36][R16.64+0x20], R24 ;  /* 0x0000201810007985 */ /* 0x0001e2000c101b24 */
[----:B------:R-:W-:Y:S02]  /*11a0*/  IMAD.MOV.U32 R7, RZ, RZ, RZ ;  /* 0x000000ffff077224 */ /* 0x000fe400078e00ff */
[----:B------:R-:W-:-:S07]  /*11b0*/  IMAD.MOV.U32 R9, RZ, RZ, RZ ;  /* 0x000000ffff097224 */ /* 0x000fce00078e00ff */
.L_x_25:
[----:B------:R-:W-:-:S05]  /*11c0*/  IADD3 R2, P0, PT, R16, R7, RZ ;  /* 0x0000000710027210 */ /* 0x000fca0007f1e0ff */
[----:B--2---:R-:W-:-:S06]  /*11d0*/  IMAD.X R3, R17, 0x1, R9, P0 ;  /* 0x0000000111037824 */ /* 0x004fcc00000e0609 */
        /* <DEDUP_REMOVED lines=9> */
.L_x_19:
[----:B------:R-:W-:Y:S05]  /*1270*/  BSYNC.RECONVERGENT B6 ;  /* 0x0000000000067941 */ /* 0x000fea0003800200 */
.L_x_1:
[----:B------:R-:W-:Y:S01]  /*1280*/  MOV R0, 0x0 ;  /* 0x0000000000007802 */ /* 0x000fe20000000f00 */
[----:B------:R-:W3:Y:S01]  /*1290*/  LDCU.64 UR4, c[0x4][0x20] ;  /* 0x01000400ff0477ac */ /* 0x000ee20008000a00 */
[----:B-1----:R-:W-:Y:S02]  /*12a0*/  CS2R R6, SRZ ;  /* 0x0000000000067805 */ /* 0x002fe4000001ff00 */
[----:B--2---:R1:W2:Y:S01]  /*12b0*/  LDC.64 R2, c[0x4][R0] ;  /* 0x0100000000027b82 */ /* 0x0042a20000000a00 */
[----:B---3--:R-:W-:Y:S02]  /*12c0*/  IMAD.U32 R4, RZ, RZ, UR4 ;  /* 0x00000004ff047e24 */ /* 0x008fe4000f8e00ff */
[----:B-1----:R-:W-:-:S07]  /*12d0*/  IMAD.U32 R5, RZ, RZ, UR5 ;  /* 0x00000005ff057e24 */ /* 0x002fce000f8e00ff */
[----:B------:R-:W-:-:S07]  /*12e0*/  LEPC R20, `(.L_x_26) ;  /* 0x000000001014794e */ /* 0x000fce0000000000 */
[----:B0-2---:R-:W-:Y:S05]  /*12f0*/  CALL.ABS.NOINC R2 ;  /* 0x0000000002007343 */ /* 0x005fea0003c00000 */
.L_x_26:
[----:B------:R-:W-:Y:S05]  /*1300*/  EXIT ;  /* 0x000000000000794d */ /* 0x000fea0003800000 */
.L_x_27:
[----:B------:R-:W-:-:S00]  /*1310*/  BRA `(.L_x_27) ;  /* 0xfffffffc00fc7947 */ /* 0x000fc0000383ffff */
[----:B------:R-:W-:-:S00]  /*1320*/  NOP ;  /* 0x0000000000007918 */ /* 0x000fc00000000000 */
        /* <DEDUP_REMOVED lines=13> */
.L_x_28:


//--------------------- .nv.global.init           --------------------------
	.section	.nv.global.init,"aw",@progbits
.nv.global.init:
	.type		$str$2,@object
	.size		$str$2,($str - $str$2)
$str$2:
        /*0000*/ 	.byte	0x68, 0x65, 0x72, 0x65, 0x21, 0x21, 0x21, 0x0a, 0x00
	.type		$str,@object
	.size		$str,($str$1 - $str)
$str:
        /*0009*/ 	.byte	0x49, 0x4e, 0x53, 0x49, 0x44, 0x45, 0x4b, 0x45, 0x52, 0x4e, 0x45, 0x4c, 0x21, 0x21, 0x21, 0x21
        /*0019*/ 	.byte	0x0a, 0x00
	.type		$str$1,@object
	.size		$str$1,(.L_1 - $str$1)
$str$1:
        /*001b*/ 	.byte	0x6b, 0x65, 0x79, 0x2d, 0x2d, 0x2d, 0x3e, 0x25, 0x64, 0x09, 0x56, 0x61, 0x6c, 0x2d, 0x2d, 0x2d
        /*002b*/ 	.byte	0x2d, 0x3e, 0x25, 0x64, 0x0a, 0x00
.L_1:


//--------------------- .nv.shared.reserved.0     --------------------------
	.section	.nv.shared.reserved.0,"aw",@nobits
	.weak		__nv_reservedSMEM_offset_0_alias
	.size		__nv_reservedSMEM_offset_0_alias, 0, 64
	.other		__nv_reservedSMEM_offset_0_alias,@"STO_CUDA_RESERVED_SHARED STV_DEFAULT"
__nv_reservedSMEM_offset_0_alias:
	.zero		0
	.zero		64


//--------------------- .nv.constant0._Z12insertKernelP8SlabListPiS1_iS0_S0_ --------------------------
	.section	.nv.constant0._Z12insertKernelP8SlabListPiS1_iS0_S0_,"a",@progbits
	.sectionflags	@""
	.align	4
.nv.constant0._Z12insertKernelP8SlabListPiS1_iS0_S0_:
	.zero		944


//--------------------- SYMBOLS --------------------------

	.type		.nv.reservedSmem.offset0,@object
	.size		.nv.reservedSmem.offset0,0x4
	.type		vprintf,@function
	.type		malloc,@function
